//
// Generated by NVIDIA NVVM Compiler
//
// Compiler Build ID: CL-36424714
// Cuda compilation tools, release 13.0, V13.0.88
// Based on NVVM 20.0.0
//

.version 9.0
.target sm_100
.address_size 64

	// .globl	_Z8calc_gpuPi

.visible .entry _Z8calc_gpuPi(
	.param .u64 .ptr .align 1 _Z8calc_gpuPi_param_0
)
{
	.reg .b32 	%r<4>;
	.reg .b64 	%rd<5>;

	ld.param.u64 	%rd1, [_Z8calc_gpuPi_param_0];
	cvta.to.global.u64 	%rd2, %rd1;
	mov.u32 	%r1, %tid.x;
	mul.wide.u32 	%rd3, %r1, 4;
	add.s64 	%rd4, %rd2, %rd3;
	ld.global.u32 	%r2, [%rd4];
	add.s32 	%r3, %r2, 1;
	st.global.u32 	[%rd4], %r3;
	ret;

}


// ===== COMPILED SASS (sm_100) =====

	.target	sm_100

	.elftype	@"ET_EXEC"


//--------------------- .note.nv.tkinfo           --------------------------
	.section	.note.nv.tkinfo,"",@"SHT_NOTE"
	.sectionflags	@"SHF_NOTE_NV_TKINFO"
	.tkinfo
        /*0018*/ 	.word	0x00000002
        /*0030*/ 	.string	""
        /*0030*/ 	.string	"ptxas"
        /*0030*/ 	.string	"Cuda compilation tools, release 13.0, V13.0.88"
        /*0030*/ 	.string	"Build cuda_13.0.r13.0/compiler.36424714_0"
        /*0030*/ 	.string	"-arch sm_100 -m 64 "



//--------------------- .note.nv.cuinfo           --------------------------
	.section	.note.nv.cuinfo,"",@"SHT_NOTE"
	.sectionflags	@"SHF_NOTE_NV_CUINFO"
        /*0018*/ 	.short	0x0002
        /*001a*/ 	.short	0x0064
        /*001c*/ 	.short	0x0082
	.zero		2


//--------------------- .nv.info                  --------------------------
	.section	.nv.info,"",@"SHT_CUDA_INFO"
	.align	4


	//----- nvinfo : EIATTR_REGCOUNT
	.align		4
        /*0000*/ 	.byte	0x04, 0x2f
        /*0002*/ 	.short	(.L_1 - .L_0)
	.align		4
.L_0:
        /*0004*/ 	.word	index@(_Z8calc_gpuPi)
        /*0008*/ 	.word	0x00000008


	//----- nvinfo : EIATTR_FRAME_SIZE
	.align		4
.L_1:
        /*000c*/ 	.byte	0x04, 0x11
        /*000e*/ 	.short	(.L_3 - .L_2)
	.align		4
.L_2:
        /*0010*/ 	.word	index@(_Z8calc_gpuPi)
        /*0014*/ 	.word	0x00000000


	//----- nvinfo : EIATTR_MIN_STACK_SIZE
	.align		4
.L_3:
        /*0018*/ 	.byte	0x04, 0x12
        /*001a*/ 	.short	(.L_5 - .L_4)
	.align		4
.L_4:
        /*001c*/ 	.word	index@(_Z8calc_gpuPi)
        /*0020*/ 	.word	0x00000000
.L_5:


//--------------------- .nv.compat                --------------------------
	.section	.nv.compat,"",@"SHT_CUDA_COMPAT_INFO"
	.align	4
        /*0000*/ 	.byte	0x02, 0x09, 0x00, 0x00, 0x02, 0x02, 0x01, 0x00, 0x02, 0x05, 0x05, 0x00, 0x03, 0x07, 0x01, 0x01
        /*0010*/ 	.byte	0x02, 0x03, 0x00, 0x00, 0x02, 0x06, 0x01, 0x00, 0x04, 0x0b, 0x08, 0x00, 0x09, 0x00, 0x00, 0x00
        /*0020*/ 	.byte	0x00, 0x00, 0x00, 0x00


//--------------------- .nv.info._Z8calc_gpuPi    --------------------------
	.section	.nv.info._Z8calc_gpuPi,"",@"SHT_CUDA_INFO"
	.sectionflags	@""
	.align	4


	//----- nvinfo : EIATTR_CUDA_API_VERSION
	.align		4
        /*0000*/ 	.byte	0x04, 0x37
        /*0002*/ 	.short	(.L_7 - .L_6)
.L_6:
        /*0004*/ 	.word	0x00000082


	//----- nvinfo : EIATTR_KPARAM_INFO
	.align		4
.L_7:
        /*0008*/ 	.byte	0x04, 0x17
        /*000a*/ 	.short	(.L_9 - .L_8)
.L_8:
        /*000c*/ 	.word	0x00000000
        /*0010*/ 	.short	0x0000
        /*0012*/ 	.short	0x0000
        /*0014*/ 	.byte	0x00, 0xf5, 0x21, 0x00


	//----- nvinfo : EIATTR_SPARSE_MMA_MASK
	.align		4
.L_9:
        /*0018*/ 	.byte	0x03, 0x50
        /*001a*/ 	.short	0x0000


	//----- nvinfo : EIATTR_MAXREG_COUNT
	.align		4
        /*001c*/ 	.byte	0x03, 0x1b
        /*001e*/ 	.short	0x00ff


	//----- nvinfo : EIATTR_MERCURY_ISA_VERSION
	.align		4
        /*0020*/ 	.byte	0x03, 0x5f
        /*0022*/ 	.short	0x0101


	//----- nvinfo : EIATTR_VRC_CTA_INIT_COUNT
	.align		4
        /*0024*/ 	.byte	0x02, 0x4a
	.zero		1
	.zero		1


	//----- nvinfo : EIATTR_EXIT_INSTR_OFFSETS
	.align		4
        /*0028*/ 	.byte	0x04, 0x1c
        /*002a*/ 	.short	(.L_11 - .L_10)


	//   ....[0]....
.L_10:
        /*002c*/ 	.word	0x00000080


	//----- nvinfo : EIATTR_CBANK_PARAM_SIZE
	.align		4
.L_11:
        /*0030*/ 	.byte	0x03, 0x19
        /*0032*/ 	.short	0x0008


	//----- nvinfo : EIATTR_PARAM_CBANK
	.align		4
        /*0034*/ 	.byte	0x04, 0x0a
        /*0036*/ 	.short	(.L_13 - .L_12)
	.align		4
.L_12:
        /*0038*/ 	.word	index@(.nv.constant0._Z8calc_gpuPi)
        /*003c*/ 	.short	0x0380
        /*003e*/ 	.short	0x0008


	//----- nvinfo : EIATTR_SW_WAR
	.align		4
.L_13:
        /*0040*/ 	.byte	0x04, 0x36
        /*0042*/ 	.short	(.L_15 - .L_14)
.L_14:
        /*0044*/ 	.word	0x00000008
.L_15:


//--------------------- .nv.callgraph             --------------------------
	.section	.nv.callgraph,"",@"SHT_CUDA_CALLGRAPH"
	.align	4
	.sectionentsize	8
	.align		4
        /*0000*/ 	.word	0x00000000
	.align		4
        /*0004*/ 	.word	0xffffffff
	.align		4
        /*0008*/ 	.word	0x00000000
	.align		4
        /*000c*/ 	.word	0xfffffffe
	.align		4
        /*0010*/ 	.word	0x00000000
	.align		4
        /*0014*/ 	.word	0xfffffffd
	.align		4
        /*0018*/ 	.word	0x00000000
	.align		4
        /*001c*/ 	.word	0xfffffffc


//--------------------- .text._Z8calc_gpuPi       --------------------------
	.section	.text._Z8calc_gpuPi,"ax",@progbits
	.align	128
        .global         _Z8calc_gpuPi
        .type           _Z8calc_gpuPi,@function
        .size           _Z8calc_gpuPi,(.L_x_1 - _Z8calc_gpuPi)
        .other          _Z8calc_gpuPi,@"STO_CUDA_ENTRY STV_DEFAULT"
_Z8calc_gpuPi:
.text._Z8calc_gpuPi:
[----:B------:R-:W-:Y:S01]  /*0000*/  LDC R1, c[0x0][0x37c] ;  /* 0x0000df00ff017b82 */ /* 0x000fe20000000800 */
[----:B------:R-:W0:Y:S07]  /*0010*/  S2R R5, SR_TID.X ;  /* 0x0000000000057919 */ /* 0x000e2e0000002100 */
[----:B------:R-:W0:Y:S01]  /*0020*/  LDC.64 R2, c[0x0][0x380] ;  /* 0x0000e000ff027b82 */ /* 0x000e220000000a00 */
[----:B------:R-:W1:Y:S01]  /*0030*/  LDCU.64 UR4, c[0x0][0x358] ;  /* 0x00006b00ff0477ac */ /* 0x000e620008000a00 */
[----:B0-----:R-:W-:-:S05]  /*0040*/  IMAD.WIDE.U32 R2, R5, 0x4, R2 ;  /* 0x0000000405027825 */ /* 0x001fca00078e0002 */
[----:B-1----:R-:W2:Y:S02]  /*0050*/  LDG.E R0, desc[UR4][R2.64] ;  /* 0x0000000402007981 */ /* 0x002ea4000c1e1900 */
[----:B--2---:R-:W-:-:S05]  /*0060*/  IADD3 R5, PT, PT, R0, 0x1, RZ ;  /* 0x0000000100057810 */ /* 0x004fca0007ffe0ff */
[----:B------:R-:W-:Y:S01]  /*0070*/  STG.E desc[UR4][R2.64], R5 ;  /* 0x0000000502007986 */ /* 0x000fe2000c101904 */
[----:B------:R-:W-:Y:S05]  /*0080*/  EXIT ;  /* 0x000000000000794d */ /* 0x000fea0003800000 */
.L_x_0:
[----:B------:R-:W-:-:S00]  /*0090*/  BRA `(.L_x_0) ;  /* 0xfffffffc00fc7947 */ /* 0x000fc0000383ffff */
[----:B------:R-:W-:-:S00]  /*00a0*/  NOP ;  /* 0x0000000000007918 */ /* 0x000fc00000000000 */
        /* <DEDUP_REMOVED lines=13> */
.L_x_1:


//--------------------- .nv.shared.reserved.0     --------------------------
	.section	.nv.shared.reserved.0,"aw",@nobits
	.weak		__nv_reservedSMEM_offset_0_alias
	.size		__nv_reservedSMEM_offset_0_alias, 0, 64
	.other		__nv_reservedSMEM_offset_0_alias,@"STO_CUDA_RESERVED_SHARED STV_DEFAULT"
__nv_reservedSMEM_offset_0_alias:
	.zero		0
	.zero		64


//--------------------- .nv.constant0._Z8calc_gpuPi --------------------------
	.section	.nv.constant0._Z8calc_gpuPi,"a",@progbits
	.sectionflags	@""
	.align	4
.nv.constant0._Z8calc_gpuPi:
	.zero		904


//--------------------- SYMBOLS --------------------------

	.type		.nv.reservedSmem.offset0,@object
	.size		.nv.reservedSmem.offset0,0x4
